	.headerflags	@"EF_CUDA_TEXMODE_UNIFIED EF_CUDA_64BIT_ADDRESS EF_CUDA_ACCELERATORS EF_CUDA_SM90 EF_CUDA_VIRTUAL_SM(EF_CUDA_SM90)"
	.elftype	@"ET_EXEC"


//--------------------- .nv.info                  --------------------------
	.section	.nv.info,"",@"SHT_CUDA_INFO"
	.align	4


	//----- nvinfo : EIATTR_REGCOUNT
	.align		4
        /*0000*/ 	.byte	0x04, 0x2f
        /*0002*/ 	.short	(.L_1 - .L_0)
	.align		4
.L_0:
        /*0004*/ 	.word	index@(triton_poi_fused_cat_7)
        /*0008*/ 	.word	0x00000020


	//----- nvinfo : EIATTR_MIN_STACK_SIZE
	.align		4
.L_1:
        /*000c*/ 	.byte	0x04, 0x12
        /*000e*/ 	.short	(.L_3 - .L_2)
	.align		4
.L_2:
        /*0010*/ 	.word	index@(triton_poi_fused_cat_7)
        /*0014*/ 	.word	0x00000000


	//----- nvinfo : EIATTR_FRAME_SIZE
	.align		4
.L_3:
        /*0018*/ 	.byte	0x04, 0x11
        /*001a*/ 	.short	(.L_5 - .L_4)
	.align		4
.L_4:
        /*001c*/ 	.word	index@(triton_poi_fused_cat_7)
        /*0020*/ 	.word	0x00000000


	//----- nvinfo : EIATTR_MIN_STACK_SIZE
	.align		4
.L_5:
        /*0024*/ 	.byte	0x04, 0x12
        /*0026*/ 	.short	(.L_7 - .L_6)
	.align		4
.L_6:
        /*0028*/ 	.word	index@(triton_poi_fused_cat_7)
        /*002c*/ 	.word	0x00000000
.L_7:


//--------------------- .nv.info.triton_poi_fused_cat_7 --------------------------
	.section	.nv.info.triton_poi_fused_cat_7,"",@"SHT_CUDA_INFO"
	.sectionflags	@""
	.align	4


	//----- nvinfo : EIATTR_CUDA_API_VERSION
	.align		4
        /*0000*/ 	.byte	0x04, 0x37
        /*0002*/ 	.short	(.L_9 - .L_8)
.L_8:
        /*0004*/ 	.word	0x0000007c


	//----- nvinfo : EIATTR_KPARAM_INFO
	.align		4
.L_9:
        /*0008*/ 	.byte	0x04, 0x17
        /*000a*/ 	.short	(.L_11 - .L_10)
.L_10:
        /*000c*/ 	.word	0x00000000
        /*0010*/ 	.short	0x0004
        /*0012*/ 	.short	0x0020
        /*0014*/ 	.byte	0x00, 0xf0, 0x11, 0x00


	//----- nvinfo : EIATTR_KPARAM_INFO
	.align		4
.L_11:
        /*0018*/ 	.byte	0x04, 0x17
        /*001a*/ 	.short	(.L_13 - .L_12)
.L_12:
        /*001c*/ 	.word	0x00000000
        /*0020*/ 	.short	0x0003
        /*0022*/ 	.short	0x0018
        /*0024*/ 	.byte	0x00, 0xf4, 0x21, 0x00


	//----- nvinfo : EIATTR_KPARAM_INFO
	.align		4
.L_13:
        /*0028*/ 	.byte	0x04, 0x17
        /*002a*/ 	.short	(.L_15 - .L_14)
.L_14:
        /*002c*/ 	.word	0x00000000
        /*0030*/ 	.short	0x0002
        /*0032*/ 	.short	0x0010
        /*0034*/ 	.byte	0x00, 0xf4, 0x21, 0x00


	//----- nvinfo : EIATTR_KPARAM_INFO
	.align		4
.L_15:
        /*0038*/ 	.byte	0x04, 0x17
        /*003a*/ 	.short	(.L_17 - .L_16)
.L_16:
        /*003c*/ 	.word	0x00000000
        /*0040*/ 	.short	0x0001
        /*0042*/ 	.short	0x0008
        /*0044*/ 	.byte	0x00, 0xf4, 0x21, 0x00


	//----- nvinfo : EIATTR_KPARAM_INFO
	.align		4
.L_17:
        /*0048*/ 	.byte	0x04, 0x17
        /*004a*/ 	.short	(.L_19 - .L_18)
.L_18:
        /*004c*/ 	.word	0x00000000
        /*0050*/ 	.short	0x0000
        /*0052*/ 	.short	0x0000
        /*0054*/ 	.byte	0x00, 0xf4, 0x21, 0x00


	//----- nvinfo : EIATTR_SPARSE_MMA_MASK
	.align		4
.L_19:
        /*0058*/ 	.byte	0x03, 0x50
        /*005a*/ 	.short	0x0000


	//----- nvinfo : EIATTR_MAXREG_COUNT
	.align		4
        /*005c*/ 	.byte	0x03, 0x1b
        /*005e*/ 	.short	0x00ff


	//----- nvinfo : EIATTR_EXIT_INSTR_OFFSETS
	.align		4
        /*0060*/ 	.byte	0x04, 0x1c
        /*0062*/ 	.short	(.L_21 - .L_20)


	//   ....[0]....
.L_20:
        /*0064*/ 	.word	0x00000830


	//----- nvinfo : EIATTR_REQNTID
	.align		4
.L_21:
        /*0068*/ 	.byte	0x04, 0x10
        /*006a*/ 	.short	(.L_23 - .L_22)
.L_22:
        /*006c*/ 	.word	0x00000080
        /*0070*/ 	.word	0x00000001
        /*0074*/ 	.word	0x00000001


	//----- nvinfo : EIATTR_CBANK_PARAM_SIZE
	.align		4
.L_23:
        /*0078*/ 	.byte	0x03, 0x19
        /*007a*/ 	.short	0x0024


	//----- nvinfo : EIATTR_PARAM_CBANK
	.align		4
        /*007c*/ 	.byte	0x04, 0x0a
        /*007e*/ 	.short	(.L_25 - .L_24)
	.align		4
.L_24:
        /*0080*/ 	.word	index@(.nv.constant0.triton_poi_fused_cat_7)
        /*0084*/ 	.short	0x0210
        /*0086*/ 	.short	0x0024


	//----- nvinfo : EIATTR_SW_WAR
	.align		4
.L_25:
        /*0088*/ 	.byte	0x04, 0x36
        /*008a*/ 	.short	(.L_27 - .L_26)
.L_26:
        /*008c*/ 	.word	0x00000008
.L_27:


//--------------------- .nv.callgraph             --------------------------
	.section	.nv.callgraph,"",@"SHT_CUDA_CALLGRAPH"
	.align	4
	.sectionentsize	8
	.align		4
        /*0000*/ 	.word	0x00000000
	.align		4
        /*0004*/ 	.word	0xffffffff
	.align		4
        /*0008*/ 	.word	0x00000000
	.align		4
        /*000c*/ 	.word	0xfffffffe
	.align		4
        /*0010*/ 	.word	0x00000000
	.align		4
        /*0014*/ 	.word	0xfffffffd
	.align		4
        /*0018*/ 	.word	0x00000000
	.align		4
        /*001c*/ 	.word	0xfffffffc


//--------------------- .text.triton_poi_fused_cat_7 --------------------------
	.section	.text.triton_poi_fused_cat_7,"ax",@progbits
	.align	128
        .global         triton_poi_fused_cat_7
        .type           triton_poi_fused_cat_7,@function
        .size           triton_poi_fused_cat_7,(.L_x_1 - triton_poi_fused_cat_7)
        .other          triton_poi_fused_cat_7,@"STO_CUDA_ENTRY STV_DEFAULT"
triton_poi_fused_cat_7:
.text.triton_poi_fused_cat_7:
[----:B------:R-:W-:Y:S01]  /*0000*/  LDC R1, c[0x0][0x28] ;  /* 0x00000a00ff017b82 */ /* 0x000fe20000000800 */
[----:B------:R-:W1:Y:S07]  /*0010*/  S2R R0, SR_TID.X ;  /* 0x0000000000007919 */ /* 0x000e6e0000002100 */
[----:B------:R-:W2:Y:S01]  /*0020*/  LDC.64 R12, c[0x0][0x210] ;  /* 0x00008400ff0c7b82 */ /* 0x000ea20000000a00 */
[----:B------:R-:W-:Y:S02]  /*0030*/  CS2R R4, SRZ ;  /* 0x0000000000047805 */ /* 0x000fe4000001ff00 */
[----:B------:R-:W-:Y:S01]  /*0040*/  CS2R R6, SRZ ;  /* 0x0000000000067805 */ /* 0x000fe2000001ff00 */
[----:B------:R-:W3:Y:S01]  /*0050*/  S2R R2, SR_CTAID.X ;  /* 0x0000000000027919 */ /* 0x000ee20000002500 */
[----:B------:R-:W-:Y:S01]  /*0060*/  IMAD.MOV.U32 R16, RZ, RZ, RZ ;  /* 0x000000ffff107224 */ /* 0x000fe200078e00ff */
[----:B------:R-:W-:-:S02]  /*0070*/  ULDC.64 UR4, c[0x0][0x208] ;  /* 0x0000820000047ab9 */ /* 0x000fc40000000a00 */
[----:B------:R-:W4:Y:S01]  /*0080*/  LDC.64 R18, c[0x0][0x218] ;  /* 0x00008600ff127b82 */ /* 0x000f220000000a00 */
[----:B------:R-:W-:Y:S01]  /*0090*/  CS2R R24, SRZ ;  /* 0x0000000000187805 */ /* 0x000fe2000001ff00 */
[----:B------:R-:W-:Y:S01]  /*00a0*/  IMAD.MOV.U32 R28, RZ, RZ, RZ ;  /* 0x000000ffff1c7224 */ /* 0x000fe200078e00ff */
[----:B------:R-:W-:Y:S01]  /*00b0*/  ULDC.64 UR6, c[0x0][0x220] ;  /* 0x0000880000067ab9 */ /* 0x000fe20000000a00 */
[----:B-1----:R-:W-:Y:S01]  /*00c0*/  IMAD.SHL.U32 R0, R0, 0x4, RZ ;  /* 0x0000000400007824 */ /* 0x002fe200078e00ff */
[----:B---3--:R-:W-:-:S04]  /*00d0*/  SHF.R.S32.HI R3, RZ, 0x15, R2 ;  /* 0x00000015ff037819 */ /* 0x008fc80000011402 */
[----:B------:R-:W-:Y:S02]  /*00e0*/  LOP3.LUT R21, R0, 0x1fc, RZ, 0xc0, !PT ;  /* 0x000001fc00157812 */ /* 0x000fe400078ec0ff */
[----:B------:R-:W-:-:S03]  /*00f0*/  SGXT R0, R3, 0x1 ;  /* 0x000000010300781a */ /* 0x000fc60000000200 */
[----:B------:R-:W-:-:S05]  /*0100*/  IMAD R21, R2, 0x400, R21 ;  /* 0x0000040002157824 */ /* 0x000fca00078e0215 */
[CC--:B------:R-:W-:Y:S02]  /*0110*/  LEA.HI R14, R0.reuse, R21.reuse, RZ, 0xf ;  /* 0x00000015000e7211 */ /* 0x0c0fe400078f78ff */
[----:B------:R-:W-:Y:S02]  /*0120*/  LEA.HI R3, R0, R21, RZ, 0x17 ;  /* 0x0000001500037211 */ /* 0x000fe400078fb8ff */
[----:B------:R-:W-:Y:S02]  /*0130*/  SHF.R.S32.HI R15, RZ, 0xf, R14 ;  /* 0x0000000fff0f7819 */ /* 0x000fe4000001140e */
[----:B------:R-:W-:Y:S02]  /*0140*/  SHF.R.S32.HI R22, RZ, 0x17, R3 ;  /* 0x00000017ff167819 */ /* 0x000fe40000011403 */
[----:B------:R-:W-:Y:S02]  /*0150*/  LEA.HI R2, R15, R15, RZ, 0x8 ;  /* 0x0000000f0f027211 */ /* 0x000fe400078f40ff */
[----:B------:R-:W-:Y:S01]  /*0160*/  LOP3.LUT R3, R3, 0xff800000, RZ, 0xc0, !PT ;  /* 0xff80000003037812 */ /* 0x000fe200078ec0ff */
[----:B------:R-:W-:Y:S01]  /*0170*/  IMAD.SHL.U32 R22, R22, 0x400000, RZ ;  /* 0x0040000016167824 */ /* 0x000fe200078e00ff */
[----:B------:R-:W-:-:S04]  /*0180*/  LOP3.LUT R2, R2, 0xffffff00, RZ, 0xc0, !PT ;  /* 0xffffff0002027812 */ /* 0x000fc800078ec0ff */
[----:B------:R-:W-:Y:S01]  /*0190*/  IADD3 R3, R22, R21, -R3 ;  /* 0x0000001516037210 */ /* 0x000fe20007ffe803 */
[----:B------:R-:W-:-:S04]  /*01a0*/  IMAD.IADD R15, R15, 0x1, -R2 ;  /* 0x000000010f0f7824 */ /* 0x000fc800078e0a02 */
[----:B--2---:R-:W-:Y:S01]  /*01b0*/  IMAD.WIDE R2, R3, 0x4, R12 ;  /* 0x0000000403027825 */ /* 0x004fe200078e020c */
[----:B------:R-:W-:-:S03]  /*01c0*/  ISETP.GE.AND P1, PT, R15, 0x80, PT ;  /* 0x000000800f00780c */ /* 0x000fc60003f26270 */
[----:B----4-:R-:W-:-:S10]  /*01d0*/  IMAD.WIDE R10, R15, 0x4, R18 ;  /* 0x000000040f0a7825 */ /* 0x010fd400078e0212 */
[----:B------:R1:W2:Y:S04]  /*01e0*/  @!P1 LDG.E.128 R4, desc[UR4][R2.64] ;  /* 0x0000000402049981 */ /* 0x0002a8000c1e1d00 */
[----:B------:R-:W3:Y:S01]  /*01f0*/  @!P1 LDG.E.EL R16, desc[UR4][R10.64] ;  /* 0x000000040a109981 */ /* 0x000ee2000c2e1900 */
[----:B------:R-:W-:Y:S01]  /*0200*/  VIADD R17, R21, 0x200 ;  /* 0x0000020015117836 */ /* 0x000fe20000000000 */
[----:B------:R-:W-:Y:S02]  /*0210*/  LOP3.LUT R14, R14, 0xffff8000, RZ, 0xc0, !PT ;  /* 0xffff80000e0e7812 */ /* 0x000fe400078ec0ff */
[----:B------:R-:W4:Y:S02]  /*0220*/  @!P1 LDG.E.EL R24, desc[UR4][R10.64] ;  /* 0x000000040a189981 */ /* 0x000f24000c2e1900 */
[----:B------:R-:W-:-:S02]  /*0230*/  LEA.HI R23, R0, R17, RZ, 0xf ;  /* 0x0000001100177211 */ /* 0x000fc400078f78ff */
[----:B------:R-:W-:Y:S01]  /*0240*/  LEA.HI R8, R0, R17, RZ, 0x17 ;  /* 0x0000001100087211 */ /* 0x000fe200078fb8ff */
[----:B------:R-:W5:Y:S01]  /*0250*/  @!P1 LDG.E.EL R25, desc[UR4][R10.64] ;  /* 0x000000040a199981 */ /* 0x000f62000c2e1900 */
[----:B------:R-:W-:Y:S02]  /*0260*/  SHF.R.S32.HI R27, RZ, 0xf, R23 ;  /* 0x0000000fff1b7819 */ /* 0x000fe40000011417 */
[----:B------:R-:W-:Y:S01]  /*0270*/  SHF.R.S32.HI R26, RZ, 0x17, R8 ;  /* 0x00000017ff1a7819 */ /* 0x000fe20000011408 */
[----:B------:R1:W4:Y:S01]  /*0280*/  @!P1 LDG.E.EL R28, desc[UR4][R10.64] ;  /* 0x000000040a1c9981 */ /* 0x000322000c2e1900 */
[----:B------:R-:W-:Y:S02]  /*0290*/  LEA.HI R0, R27, R27, RZ, 0x8 ;  /* 0x0000001b1b007211 */ /* 0x000fe400078f40ff */
[----:B------:R-:W-:Y:S01]  /*02a0*/  LOP3.LUT R8, R8, 0xff800000, RZ, 0xc0, !PT ;  /* 0xff80000008087812 */ /* 0x000fe200078ec0ff */
[----:B------:R-:W-:Y:S01]  /*02b0*/  IMAD.SHL.U32 R26, R26, 0x400000, RZ ;  /* 0x004000001a1a7824 */ /* 0x000fe200078e00ff */
[----:B------:R-:W-:-:S02]  /*02c0*/  LOP3.LUT R0, R0, 0xffffff00, RZ, 0xc0, !PT ;  /* 0xffffff0000007812 */ /* 0x000fc400078ec0ff */
[----:B------:R-:W-:Y:S02]  /*02d0*/  LOP3.LUT R23, R23, 0xffff8000, RZ, 0xc0, !PT ;  /* 0xffff800017177812 */ /* 0x000fe400078ec0ff */
[----:B-1----:R-:W-:Y:S01]  /*02e0*/  IADD3 R3, R26, R17, -R8 ;  /* 0x000000111a037210 */ /* 0x002fe20007ffe808 */
[----:B------:R-:W-:Y:S01]  /*02f0*/  IMAD.IADD R27, R27, 0x1, -R0 ;  /* 0x000000011b1b7824 */ /* 0x000fe200078e0a00 */
[----:B------:R-:W-:Y:S01]  /*0300*/  CS2R R8, SRZ ;  /* 0x0000000000087805 */ /* 0x000fe2000001ff00 */
[----:B------:R-:W-:Y:S01]  /*0310*/  IMAD.IADD R17, R17, 0x1, -R23 ;  /* 0x0000000111117824 */ /* 0x000fe200078e0a17 */
[----:B------:R-:W-:Y:S01]  /*0320*/  CS2R R10, SRZ ;  /* 0x00000000000a7805 */ /* 0x000fe2000001ff00 */
[----:B------:R-:W-:Y:S01]  /*0330*/  IMAD.WIDE R12, R3, 0x4, R12 ;  /* 0x00000004030c7825 */ /* 0x000fe200078e020c */
[----:B------:R-:W-:-:S03]  /*0340*/  ISETP.GE.AND P0, PT, R27, 0x80, PT ;  /* 0x000000801b00780c */ /* 0x000fc60003f06270 */
[----:B------:R-:W-:Y:S02]  /*0350*/  IMAD.IADD R23, R21, 0x1, -R14 ;  /* 0x0000000115177824 */ /* 0x000fe400078e0a0e */
[C---:B------:R-:W-:Y:S01]  /*0360*/  IMAD.SHL.U32 R14, R15.reuse, 0x8000, RZ ;  /* 0x000080000f0e7824 */ /* 0x040fe200078e00ff */
[----:B------:R-:W-:Y:S01]  /*0370*/  ISETP.GT.AND P2, PT, R15, 0x7f, PT ;  /* 0x0000007f0f00780c */ /* 0x000fe20003f44270 */
[----:B------:R-:W-:Y:S01]  /*0380*/  IMAD.MOV.U32 R20, RZ, RZ, RZ ;  /* 0x000000ffff147224 */ /* 0x000fe200078e00ff */
[----:B------:R-:W-:Y:S01]  /*0390*/  CS2R R2, SRZ ;  /* 0x0000000000027805 */ /* 0x000fe2000001ff00 */
[----:B------:R-:W-:Y:S01]  /*03a0*/  IMAD.MOV.U32 R0, RZ, RZ, RZ ;  /* 0x000000ffff007224 */ /* 0x000fe200078e00ff */
[----:B------:R-:W-:Y:S01]  /*03b0*/  SHF.R.S32.HI R15, RZ, 0x1f, R22 ;  /* 0x0000001fff0f7819 */ /* 0x000fe20000011416 */
[----:B------:R-:W-:Y:S01]  /*03c0*/  IMAD.WIDE R18, R27, 0x4, R18 ;  /* 0x000000041b127825 */ /* 0x000fe200078e0212 */
[----:B------:R-:W-:Y:S01]  /*03d0*/  IADD3 R22, P3, P4, R14, R23, R22 ;  /* 0x000000170e167210 */ /* 0x000fe20007c7e016 */
[----:B------:R1:W5:Y:S01]  /*03e0*/  @!P0 LDG.E.128 R8, desc[UR4][R12.64] ;  /* 0x000000040c088981 */ /* 0x000362000c1e1d00 */
[----:B------:R-:W-:-:S02]  /*03f0*/  SHF.R.S32.HI R23, RZ, 0x1f, R23 ;  /* 0x0000001fff177819 */ /* 0x000fc40000011417 */
[----:B------:R-:W-:Y:S01]  /*0400*/  SHF.R.S32.HI R14, RZ, 0x1f, R14 ;  /* 0x0000001fff0e7819 */ /* 0x000fe2000001140e */
[----:B------:R-:W5:Y:S04]  /*0410*/  @!P0 LDG.E.EL R20, desc[UR4][R18.64] ;  /* 0x0000000412148981 */ /* 0x000f68000c2e1900 */
[----:B------:R-:W5:Y:S01]  /*0420*/  @!P0 LDG.E.EL R3, desc[UR4][R18.64] ;  /* 0x0000000412038981 */ /* 0x000f62000c2e1900 */
[----:B-1----:R-:W-:Y:S01]  /*0430*/  IMAD.SHL.U32 R12, R27, 0x8000, RZ ;  /* 0x000080001b0c7824 */ /* 0x002fe200078e00ff */
[----:B------:R-:W-:Y:S02]  /*0440*/  IADD3.X R15, R14, R23, R15, P3, P4 ;  /* 0x000000170e0f7210 */ /* 0x000fe40001fe840f */
[----:B------:R-:W5:Y:S01]  /*0450*/  @!P0 LDG.E.EL R0, desc[UR4][R18.64] ;  /* 0x0000000412008981 */ /* 0x000f62000c2e1900 */
[----:B------:R-:W-:-:S03]  /*0460*/  SHF.R.S32.HI R14, RZ, 0x1f, R26 ;  /* 0x0000001fff0e7819 */ /* 0x000fc6000001141a */
[----:B------:R1:W5:Y:S01]  /*0470*/  @!P0 LDG.E.EL R2, desc[UR4][R18.64] ;  /* 0x0000000412028981 */ /* 0x000362000c2e1900 */
[----:B------:R-:W-:Y:S02]  /*0480*/  ISETP.GT.AND P3, PT, R27, 0x7f, PT ;  /* 0x0000007f1b00780c */ /* 0x000fe40003f64270 */
[----:B------:R-:W-:Y:S02]  /*0490*/  SHF.R.S32.HI R13, RZ, 0x1f, R17 ;  /* 0x0000001fff0d7819 */ /* 0x000fe40000011411 */
[----:B01----:R-:W-:Y:S02]  /*04a0*/  IADD3 R18, P5, P6, R12, R17, R26 ;  /* 0x000000110c127210 */ /* 0x003fe40007ebe01a */
[C---:B------:R-:W-:Y:S02]  /*04b0*/  LEA R26, P4, R22.reuse, UR6, 0x2 ;  /* 0x00000006161a7c11 */ /* 0x040fe4000f8810ff */
[----:B------:R-:W-:Y:S02]  /*04c0*/  SHF.R.S32.HI R17, RZ, 0x1f, R12 ;  /* 0x0000001fff117819 */ /* 0x000fe4000001140c */
[----:B------:R-:W-:-:S02]  /*04d0*/  LEA.HI.X R22, R22, UR7, R15, 0x2, P4 ;  /* 0x0000000716167c11 */ /* 0x000fc4000a0f140f */
[----:B------:R-:W-:Y:S02]  /*04e0*/  @P2 IADD3 R26, P4, R26, -0x1000000, RZ ;  /* 0xff0000001a1a2810 */ /* 0x000fe40007f9e0ff */
[----:B------:R-:W-:Y:S02]  /*04f0*/  IADD3.X R17, R17, R13, R14, P5, P6 ;  /* 0x0000000d11117210 */ /* 0x000fe40002fec40e */
[----:B------:R-:W-:Y:S02]  /*0500*/  @P2 IADD3.X R27, R22, -0x1, RZ, P4, !PT ;  /* 0xffffffff161b2810 */ /* 0x000fe400027fe4ff */
[----:B------:R-:W-:Y:S02]  /*0510*/  LEA R22, P4, R18, UR6, 0x2 ;  /* 0x0000000612167c11 */ /* 0x000fe4000f8810ff */
[----:B------:R-:W-:Y:S02]  /*0520*/  CS2R R12, SRZ ;  /* 0x00000000000c7805 */ /* 0x000fe4000001ff00 */
[----:B------:R-:W-:-:S02]  /*0530*/  CS2R R14, SRZ ;  /* 0x00000000000e7805 */ /* 0x000fc4000001ff00 */
[----:B------:R-:W-:Y:S02]  /*0540*/  LEA.HI.X R18, R18, UR7, R17, 0x2, P4 ;  /* 0x0000000712127c11 */ /* 0x000fe4000a0f1411 */
[----:B------:R-:W-:Y:S02]  /*0550*/  @P3 IADD3 R22, P4, R22, -0x1000000, RZ ;  /* 0xff00000016163810 */ /* 0x000fe40007f9e0ff */
[----:B------:R0:W5:Y:S02]  /*0560*/  @P2 LDG.E.128 R12, desc[UR4][R26.64] ;  /* 0x000000041a0c2981 */ /* 0x000164000c1e1d00 */
[----:B------:R-:W-:Y:S01]  /*0570*/  @P3 IADD3.X R23, R18, -0x1, RZ, P4, !PT ;  /* 0xffffffff12173810 */ /* 0x000fe200027fe4ff */
[----:B0-----:R-:W0:Y:S01]  /*0580*/  LDC.64 R26, c[0x0][0x228] ;  /* 0x00008a00ff1a7b82 */ /* 0x001e220000000a00 */
[----:B--2---:R-:W-:Y:S02]  /*0590*/  SEL R4, R4, RZ, !P1 ;  /* 0x000000ff04047207 */ /* 0x004fe40004800000 */
[----:B---3--:R-:W-:-:S02]  /*05a0*/  SEL R19, R16, RZ, !P1 ;  /* 0x000000ff10137207 */ /* 0x008fc40004800000 */
[----:B------:R-:W-:-:S03]  /*05b0*/  CS2R R16, SRZ ;  /* 0x0000000000107805 */ /* 0x000fc6000001ff00 */
[----:B------:R-:W-:Y:S01]  /*05c0*/  FADD R4, R4, R19 ;  /* 0x0000001304047221 */ /* 0x000fe20000000000 */
[----:B------:R-:W-:-:S06]  /*05d0*/  CS2R R18, SRZ ;  /* 0x0000000000127805 */ /* 0x000fcc000001ff00 */
[----:B------:R1:W2:Y:S01]  /*05e0*/  @P3 LDG.E.128 R16, desc[UR4][R22.64] ;  /* 0x0000000416103981 */ /* 0x0002a2000c1e1d00 */
[----:B------:R-:W-:Y:S02]  /*05f0*/  SEL R29, R5, RZ, !P1 ;  /* 0x000000ff051d7207 */ /* 0x000fe40004800000 */
[----:B------:R-:W-:Y:S02]  /*0600*/  SEL R6, R6, RZ, !P1 ;  /* 0x000000ff06067207 */ /* 0x000fe40004800000 */
[----:B------:R-:W-:Y:S02]  /*0610*/  SEL R5, R7, RZ, !P1 ;  /* 0x000000ff07057207 */ /* 0x000fe40004800000 */
[----:B----4-:R-:W-:Y:S02]  /*0620*/  SEL R24, R24, RZ, !P1 ;  /* 0x000000ff18187207 */ /* 0x010fe40004800000 */
[----:B-----5:R-:W-:Y:S02]  /*0630*/  SEL R25, R25, RZ, !P1 ;  /* 0x000000ff19197207 */ /* 0x020fe40004800000 */
[----:B------:R-:W-:Y:S01]  /*0640*/  SEL R28, R28, RZ, !P1 ;  /* 0x000000ff1c1c7207 */ /* 0x000fe20004800000 */
[----:B------:R-:W-:-:S02]  /*0650*/  FADD R7, R29, R24 ;  /* 0x000000181d077221 */ /* 0x000fc40000000000 */
[----:B------:R-:W-:Y:S02]  /*0660*/  FADD R6, R6, R25 ;  /* 0x0000001906067221 */ /* 0x000fe40000000000 */
[----:B------:R-:W-:Y:S01]  /*0670*/  FADD R5, R5, R28 ;  /* 0x0000001c05057221 */ /* 0x000fe20000000000 */
[----:B0-----:R-:W-:Y:S01]  /*0680*/  IMAD.WIDE R26, R21, 0x4, R26 ;  /* 0x00000004151a7825 */ /* 0x001fe200078e021a */
[----:B------:R-:W-:Y:S02]  /*0690*/  SEL R8, R8, RZ, !P0 ;  /* 0x000000ff08087207 */ /* 0x000fe40004000000 */
[----:B------:R-:W-:Y:S02]  /*06a0*/  SEL R9, R9, RZ, !P0 ;  /* 0x000000ff09097207 */ /* 0x000fe40004000000 */
[----:B------:R-:W-:Y:S02]  /*06b0*/  SEL R10, R10, RZ, !P0 ;  /* 0x000000ff0a0a7207 */ /* 0x000fe40004000000 */
[----:B------:R-:W-:-:S02]  /*06c0*/  SEL R11, R11, RZ, !P0 ;  /* 0x000000ff0b0b7207 */ /* 0x000fc40004000000 */
[----:B------:R-:W-:-:S05]  /*06d0*/  SEL R2, R2, RZ, !P0 ;  /* 0x000000ff02027207 */ /* 0x000fca0004000000 */
[----:B------:R-:W-:Y:S01]  /*06e0*/  FADD R11, R11, R2 ;  /* 0x000000020b0b7221 */ /* 0x000fe20000000000 */
[----:B-1----:R-:W-:Y:S02]  /*06f0*/  SEL R23, R12, RZ, P2 ;  /* 0x000000ff0c177207 */ /* 0x002fe40001000000 */
[----:B------:R-:W-:Y:S02]  /*0700*/  SEL R22, R13, RZ, P2 ;  /* 0x000000ff0d167207 */ /* 0x000fe40001000000 */
[----:B------:R-:W-:Y:S02]  /*0710*/  SEL R12, R3, RZ, !P0 ;  /* 0x000000ff030c7207 */ /* 0x000fe40004000000 */
[----:B------:R-:W-:Y:S02]  /*0720*/  SEL R13, R20, RZ, !P0 ;  /* 0x000000ff140d7207 */ /* 0x000fe40004000000 */
[----:B------:R-:W-:Y:S02]  /*0730*/  SEL R3, R0, RZ, !P0 ;  /* 0x000000ff00037207 */ /* 0x000fe40004000000 */
[----:B------:R-:W-:-:S02]  /*0740*/  SEL R25, R14, RZ, P2 ;  /* 0x000000ff0e197207 */ /* 0x000fc40001000000 */
[----:B------:R-:W-:Y:S01]  /*0750*/  SEL R24, R15, RZ, P2 ;  /* 0x000000ff0f187207 */ /* 0x000fe20001000000 */
[----:B------:R-:W-:Y:S01]  /*0760*/  FADD R8, R8, R13 ;  /* 0x0000000d08087221 */ /* 0x000fe20000000000 */
[----:B------:R-:W-:Y:S01]  /*0770*/  FADD R9, R9, R12 ;  /* 0x0000000c09097221 */ /* 0x000fe20000000000 */
[----:B------:R-:W-:Y:S01]  /*0780*/  FADD R10, R10, R3 ;  /* 0x000000030a0a7221 */ /* 0x000fe20000000000 */
[----:B------:R-:W-:Y:S02]  /*0790*/  SEL R12, R4, R23, !P1 ;  /* 0x00000017040c7207 */ /* 0x000fe40004800000 */
[----:B------:R-:W-:Y:S02]  /*07a0*/  SEL R13, R7, R22, !P1 ;  /* 0x00000016070d7207 */ /* 0x000fe40004800000 */
[----:B------:R-:W-:Y:S02]  /*07b0*/  SEL R14, R6, R25, !P1 ;  /* 0x00000019060e7207 */ /* 0x000fe40004800000 */
[----:B------:R-:W-:-:S05]  /*07c0*/  SEL R15, R5, R24, !P1 ;  /* 0x00000018050f7207 */ /* 0x000fca0004800000 */
[----:B------:R-:W-:Y:S01]  /*07d0*/  STG.E.128 desc[UR4][R26.64], R12 ;  /* 0x0000000c1a007986 */ /* 0x000fe2000c101d04 */
[----:B--2---:R-:W-:Y:S02]  /*07e0*/  @P0 SEL R8, R16, RZ, P3 ;  /* 0x000000ff10080207 */ /* 0x004fe40001800000 */
[----:B------:R-:W-:Y:S02]  /*07f0*/  @P0 SEL R9, R17, RZ, P3 ;  /* 0x000000ff11090207 */ /* 0x000fe40001800000 */
[----:B------:R-:W-:Y:S02]  /*0800*/  @P0 SEL R10, R18, RZ, P3 ;  /* 0x000000ff120a0207 */ /* 0x000fe40001800000 */
[----:B------:R-:W-:-:S05]  /*0810*/  @P0 SEL R11, R19, RZ, P3 ;  /* 0x000000ff130b0207 */ /* 0x000fca0001800000 */
[----:B------:R-:W-:Y:S01]  /*0820*/  STG.E.128 desc[UR4][R26.64+0x800], R8 ;  /* 0x000800081a007986 */ /* 0x000fe2000c101d04 */
[----:B------:R-:W-:Y:S05]  /*0830*/  EXIT ;  /* 0x000000000000794d */ /* 0x000fea0003800000 */
.L_x_0:
[----:B------:R-:W-:-:S00]  /*0840*/  BRA `(.L_x_0) ;  /* 0xfffffffc00fc7947 */ /* 0x000fc0000383ffff */
[----:B------:R-:W-:-:S00]  /*0850*/  NOP ;  /* 0x0000000000007918 */ /* 0x000fc00000000000 */
        /* <DEDUP_REMOVED lines=10> */
.L_x_1:


//--------------------- .nv.constant0.triton_poi_fused_cat_7 --------------------------
	.section	.nv.constant0.triton_poi_fused_cat_7,"a",@progbits
	.sectionflags	@""
	.align	4
.nv.constant0.triton_poi_fused_cat_7:
	.zero		564
